	.headerflags	@"EF_CUDA_TEXMODE_UNIFIED EF_CUDA_64BIT_ADDRESS EF_CUDA_ACCELERATORS EF_CUDA_SM90 EF_CUDA_VIRTUAL_SM(EF_CUDA_SM90)"
	.elftype	@"ET_EXEC"


//--------------------- .nv.info                  --------------------------
	.section	.nv.info,"",@"SHT_CUDA_INFO"
	.align	4


	//----- nvinfo : EIATTR_REGCOUNT
	.align		4
        /*0000*/ 	.byte	0x04, 0x2f
        /*0002*/ 	.short	(.L_1 - .L_0)
	.align		4
.L_0:
        /*0004*/ 	.word	index@(triton_poi_fused__to_copy_add_arange_clamp_mul_sub_42)
        /*0008*/ 	.word	0x0000000a


	//----- nvinfo : EIATTR_MIN_STACK_SIZE
	.align		4
.L_1:
        /*000c*/ 	.byte	0x04, 0x12
        /*000e*/ 	.short	(.L_3 - .L_2)
	.align		4
.L_2:
        /*0010*/ 	.word	index@(triton_poi_fused__to_copy_add_arange_clamp_mul_sub_42)
        /*0014*/ 	.word	0x00000000


	//----- nvinfo : EIATTR_FRAME_SIZE
	.align		4
.L_3:
        /*0018*/ 	.byte	0x04, 0x11
        /*001a*/ 	.short	(.L_5 - .L_4)
	.align		4
.L_4:
        /*001c*/ 	.word	index@(triton_poi_fused__to_copy_add_arange_clamp_mul_sub_42)
        /*0020*/ 	.word	0x00000000


	//----- nvinfo : EIATTR_MIN_STACK_SIZE
	.align		4
.L_5:
        /*0024*/ 	.byte	0x04, 0x12
        /*0026*/ 	.short	(.L_7 - .L_6)
	.align		4
.L_6:
        /*0028*/ 	.word	index@(triton_poi_fused__to_copy_add_arange_clamp_mul_sub_42)
        /*002c*/ 	.word	0x00000000
.L_7:


//--------------------- .nv.info.triton_poi_fused__to_copy_add_arange_clamp_mul_sub_42 --------------------------
	.section	.nv.info.triton_poi_fused__to_copy_add_arange_clamp_mul_sub_42,"",@"SHT_CUDA_INFO"
	.sectionflags	@""
	.align	4


	//----- nvinfo : EIATTR_CUDA_API_VERSION
	.align		4
        /*0000*/ 	.byte	0x04, 0x37
        /*0002*/ 	.short	(.L_9 - .L_8)
.L_8:
        /*0004*/ 	.word	0x0000007c


	//----- nvinfo : EIATTR_KPARAM_INFO
	.align		4
.L_9:
        /*0008*/ 	.byte	0x04, 0x17
        /*000a*/ 	.short	(.L_11 - .L_10)
.L_10:
        /*000c*/ 	.word	0x00000000
        /*0010*/ 	.short	0x0001
        /*0012*/ 	.short	0x0008
        /*0014*/ 	.byte	0x00, 0xf0, 0x11, 0x00


	//----- nvinfo : EIATTR_KPARAM_INFO
	.align		4
.L_11:
        /*0018*/ 	.byte	0x04, 0x17
        /*001a*/ 	.short	(.L_13 - .L_12)
.L_12:
        /*001c*/ 	.word	0x00000000
        /*0020*/ 	.short	0x0000
        /*0022*/ 	.short	0x0000
        /*0024*/ 	.byte	0x00, 0xf4, 0x21, 0x00


	//----- nvinfo : EIATTR_SPARSE_MMA_MASK
	.align		4
.L_13:
        /*0028*/ 	.byte	0x03, 0x50
        /*002a*/ 	.short	0x0000


	//----- nvinfo : EIATTR_MAXREG_COUNT
	.align		4
        /*002c*/ 	.byte	0x03, 0x1b
        /*002e*/ 	.short	0x00ff


	//----- nvinfo : EIATTR_EXIT_INSTR_OFFSETS
	.align		4
        /*0030*/ 	.byte	0x04, 0x1c
        /*0032*/ 	.short	(.L_15 - .L_14)


	//   ....[0]....
.L_14:
        /*0034*/ 	.word	0x00000100


	//   ....[1]....
        /*0038*/ 	.word	0x00000130


	//----- nvinfo : EIATTR_REQNTID
	.align		4
.L_15:
        /*003c*/ 	.byte	0x04, 0x10
        /*003e*/ 	.short	(.L_17 - .L_16)
.L_16:
        /*0040*/ 	.word	0x00000020
        /*0044*/ 	.word	0x00000001
        /*0048*/ 	.word	0x00000001


	//----- nvinfo : EIATTR_CBANK_PARAM_SIZE
	.align		4
.L_17:
        /*004c*/ 	.byte	0x03, 0x19
        /*004e*/ 	.short	0x000c


	//----- nvinfo : EIATTR_PARAM_CBANK
	.align		4
        /*0050*/ 	.byte	0x04, 0x0a
        /*0052*/ 	.short	(.L_19 - .L_18)
	.align		4
.L_18:
        /*0054*/ 	.word	index@(.nv.constant0.triton_poi_fused__to_copy_add_arange_clamp_mul_sub_42)
        /*0058*/ 	.short	0x0210
        /*005a*/ 	.short	0x000c


	//----- nvinfo : EIATTR_SW_WAR
	.align		4
.L_19:
        /*005c*/ 	.byte	0x04, 0x36
        /*005e*/ 	.short	(.L_21 - .L_20)
.L_20:
        /*0060*/ 	.word	0x00000008
.L_21:


//--------------------- .nv.callgraph             --------------------------
	.section	.nv.callgraph,"",@"SHT_CUDA_CALLGRAPH"
	.align	4
	.sectionentsize	8
	.align		4
        /*0000*/ 	.word	0x00000000
	.align		4
        /*0004*/ 	.word	0xffffffff
	.align		4
        /*0008*/ 	.word	0x00000000
	.align		4
        /*000c*/ 	.word	0xfffffffe
	.align		4
        /*0010*/ 	.word	0x00000000
	.align		4
        /*0014*/ 	.word	0xfffffffd
	.align		4
        /*0018*/ 	.word	0x00000000
	.align		4
        /*001c*/ 	.word	0xfffffffc


//--------------------- .text.triton_poi_fused__to_copy_add_arange_clamp_mul_sub_42 --------------------------
	.section	.text.triton_poi_fused__to_copy_add_arange_clamp_mul_sub_42,"ax",@progbits
	.align	128
        .global         triton_poi_fused__to_copy_add_arange_clamp_mul_sub_42
        .type           triton_poi_fused__to_copy_add_arange_clamp_mul_sub_42,@function
        .size           triton_poi_fused__to_copy_add_arange_clamp_mul_sub_42,(.L_x_1 - triton_poi_fused__to_copy_add_arange_clamp_mul_sub_42)
        .other          triton_poi_fused__to_copy_add_arange_clamp_mul_sub_42,@"STO_CUDA_ENTRY STV_DEFAULT"
triton_poi_fused__to_copy_add_arange_clamp_mul_sub_42:
.text.triton_poi_fused__to_copy_add_arange_clamp_mul_sub_42:
[----:B------:R-:W0:Y:S02]  /*0000*/  LDC R1, c[0x0][0x28] ;  /* 0x00000a00ff017b82 */ /* 0x000e240000000800 */
[----:B------:R-:W1:Y:S01]  /*0010*/  S2R R0, SR_TID.X ;  /* 0x0000000000007919 */ /* 0x000e620000002100 */
[----:B------:R-:W-:Y:S01]  /*0020*/  HFMA2.MMA R3, -RZ, RZ, 1.75, 0 ;  /* 0x3f000000ff037435 */ /* 0x000fe200000001ff */
[----:B------:R-:W2:Y:S01]  /*0030*/  S2R R5, SR_CTAID.X ;  /* 0x0000000000057919 */ /* 0x000ea20000002500 */
[----:B-1----:R-:W-:-:S05]  /*0040*/  LOP3.LUT R0, R0, 0x1f, RZ, 0xc0, !PT ;  /* 0x0000001f00007812 */ /* 0x002fca00078ec0ff */
[----:B--2---:R-:W-:-:S05]  /*0050*/  IMAD R5, R5, 0x20, R0 ;  /* 0x0000002005057824 */ /* 0x004fca00078e0200 */
[----:B------:R-:W-:Y:S02]  /*0060*/  I2FP.F32.S32 R0, R5 ;  /* 0x0000000500007245 */ /* 0x000fe40000201400 */
[----:B------:R-:W-:-:S03]  /*0070*/  ISETP.GE.AND P0, PT, R5, 0x20, PT ;  /* 0x000000200500780c */ /* 0x000fc60003f06270 */
[----:B------:R-:W-:-:S04]  /*0080*/  FADD R0, R0, 0.5 ;  /* 0x3f00000000007421 */ /* 0x000fc80000000000 */
[----:B------:R-:W-:Y:S02]  /*0090*/  FFMA R0, R0, R3, -0.5 ;  /* 0xbf00000000007423 */ /* 0x000fe40000000003 */
[----:B------:R-:W1:Y:S03]  /*00a0*/  LDC.64 R2, c[0x0][0x210] ;  /* 0x00008400ff027b82 */ /* 0x000e660000000a00 */
[----:B------:R-:W-:-:S04]  /*00b0*/  FMNMX R0, RZ, R0, !PT ;  /* 0x00000000ff007209 */ /* 0x000fc80007800000 */
[----:B------:R-:W2:Y:S02]  /*00c0*/  F2I.TRUNC.NTZ R4, R0 ;  /* 0x0000000000047305 */ /* 0x000ea4000020f100 */
[----:B--2---:R-:W-:Y:S01]  /*00d0*/  I2FP.F32.S32 R7, R4 ;  /* 0x0000000400077245 */ /* 0x004fe20000201400 */
[----:B-1----:R-:W-:-:S04]  /*00e0*/  IMAD.WIDE R2, R5, 0x4, R2 ;  /* 0x0000000405027825 */ /* 0x002fc800078e0202 */
[----:B------:R-:W-:Y:S01]  /*00f0*/  FADD.SAT R7, R0, -R7 ;  /* 0x8000000700077221 */ /* 0x000fe20000002000 */
[----:B------:R-:W-:Y:S06]  /*0100*/  @P0 EXIT ;  /* 0x000000000000094d */ /* 0x000fec0003800000 */
[----:B------:R-:W-:Y:S02]  /*0110*/  ULDC.64 UR4, c[0x0][0x208] ;  /* 0x0000820000047ab9 */ /* 0x000fe40000000a00 */
[----:B------:R-:W-:Y:S01]  /*0120*/  STG.E desc[UR4][R2.64], R7 ;  /* 0x0000000702007986 */ /* 0x000fe2000c101904 */
[----:B------:R-:W-:Y:S05]  /*0130*/  EXIT ;  /* 0x000000000000794d */ /* 0x000fea0003800000 */
.L_x_0:
[----:B------:R-:W-:-:S00]  /*0140*/  BRA `(.L_x_0) ;  /* 0xfffffffc00fc7947 */ /* 0x000fc0000383ffff */
[----:B------:R-:W-:-:S00]  /*0150*/  NOP ;  /* 0x0000000000007918 */ /* 0x000fc00000000000 */
        /* <DEDUP_REMOVED lines=10> */
.L_x_1:


//--------------------- .nv.constant0.triton_poi_fused__to_copy_add_arange_clamp_mul_sub_42 --------------------------
	.section	.nv.constant0.triton_poi_fused__to_copy_add_arange_clamp_mul_sub_42,"a",@progbits
	.sectionflags	@""
	.align	4
.nv.constant0.triton_poi_fused__to_copy_add_arange_clamp_mul_sub_42:
	.zero		540
